	.headerflags	@"EF_CUDA_TEXMODE_UNIFIED EF_CUDA_64BIT_ADDRESS EF_CUDA_ACCELERATORS EF_CUDA_SM90 EF_CUDA_VIRTUAL_SM(EF_CUDA_SM90)"
	.elftype	@"ET_EXEC"


//--------------------- .nv.info                  --------------------------
	.section	.nv.info,"",@"SHT_CUDA_INFO"
	.align	4


	//----- nvinfo : EIATTR_REGCOUNT
	.align		4
        /*0000*/ 	.byte	0x04, 0x2f
        /*0002*/ 	.short	(.L_1 - .L_0)
	.align		4
.L_0:
        /*0004*/ 	.word	index@(triton_poi_fused__to_copy_add_arange_clamp_mul_sub_20)
        /*0008*/ 	.word	0x0000000a


	//----- nvinfo : EIATTR_MIN_STACK_SIZE
	.align		4
.L_1:
        /*000c*/ 	.byte	0x04, 0x12
        /*000e*/ 	.short	(.L_3 - .L_2)
	.align		4
.L_2:
        /*0010*/ 	.word	index@(triton_poi_fused__to_copy_add_arange_clamp_mul_sub_20)
        /*0014*/ 	.word	0x00000000


	//----- nvinfo : EIATTR_FRAME_SIZE
	.align		4
.L_3:
        /*0018*/ 	.byte	0x04, 0x11
        /*001a*/ 	.short	(.L_5 - .L_4)
	.align		4
.L_4:
        /*001c*/ 	.word	index@(triton_poi_fused__to_copy_add_arange_clamp_mul_sub_20)
        /*0020*/ 	.word	0x00000000


	//----- nvinfo : EIATTR_MIN_STACK_SIZE
	.align		4
.L_5:
        /*0024*/ 	.byte	0x04, 0x12
        /*0026*/ 	.short	(.L_7 - .L_6)
	.align		4
.L_6:
        /*0028*/ 	.word	index@(triton_poi_fused__to_copy_add_arange_clamp_mul_sub_20)
        /*002c*/ 	.word	0x00000000
.L_7:


//--------------------- .nv.info.triton_poi_fused__to_copy_add_arange_clamp_mul_sub_20 --------------------------
	.section	.nv.info.triton_poi_fused__to_copy_add_arange_clamp_mul_sub_20,"",@"SHT_CUDA_INFO"
	.sectionflags	@""
	.align	4


	//----- nvinfo : EIATTR_CUDA_API_VERSION
	.align		4
        /*0000*/ 	.byte	0x04, 0x37
        /*0002*/ 	.short	(.L_9 - .L_8)
.L_8:
        /*0004*/ 	.word	0x0000007c


	//----- nvinfo : EIATTR_KPARAM_INFO
	.align		4
.L_9:
        /*0008*/ 	.byte	0x04, 0x17
        /*000a*/ 	.short	(.L_11 - .L_10)
.L_10:
        /*000c*/ 	.word	0x00000000
        /*0010*/ 	.short	0x0001
        /*0012*/ 	.short	0x0008
        /*0014*/ 	.byte	0x00, 0xf0, 0x11, 0x00


	//----- nvinfo : EIATTR_KPARAM_INFO
	.align		4
.L_11:
        /*0018*/ 	.byte	0x04, 0x17
        /*001a*/ 	.short	(.L_13 - .L_12)
.L_12:
        /*001c*/ 	.word	0x00000000
        /*0020*/ 	.short	0x0000
        /*0022*/ 	.short	0x0000
        /*0024*/ 	.byte	0x00, 0xf4, 0x21, 0x00


	//----- nvinfo : EIATTR_SPARSE_MMA_MASK
	.align		4
.L_13:
        /*0028*/ 	.byte	0x03, 0x50
        /*002a*/ 	.short	0x0000


	//----- nvinfo : EIATTR_MAXREG_COUNT
	.align		4
        /*002c*/ 	.byte	0x03, 0x1b
        /*002e*/ 	.short	0x00ff


	//----- nvinfo : EIATTR_EXIT_INSTR_OFFSETS
	.align		4
        /*0030*/ 	.byte	0x04, 0x1c
        /*0032*/ 	.short	(.L_15 - .L_14)


	//   ....[0]....
.L_14:
        /*0034*/ 	.word	0x00000110


	//   ....[1]....
        /*0038*/ 	.word	0x00000140


	//----- nvinfo : EIATTR_REQNTID
	.align		4
.L_15:
        /*003c*/ 	.byte	0x04, 0x10
        /*003e*/ 	.short	(.L_17 - .L_16)
.L_16:
        /*0040*/ 	.word	0x00000020
        /*0044*/ 	.word	0x00000001
        /*0048*/ 	.word	0x00000001


	//----- nvinfo : EIATTR_CBANK_PARAM_SIZE
	.align		4
.L_17:
        /*004c*/ 	.byte	0x03, 0x19
        /*004e*/ 	.short	0x000c


	//----- nvinfo : EIATTR_PARAM_CBANK
	.align		4
        /*0050*/ 	.byte	0x04, 0x0a
        /*0052*/ 	.short	(.L_19 - .L_18)
	.align		4
.L_18:
        /*0054*/ 	.word	index@(.nv.constant0.triton_poi_fused__to_copy_add_arange_clamp_mul_sub_20)
        /*0058*/ 	.short	0x0210
        /*005a*/ 	.short	0x000c


	//----- nvinfo : EIATTR_SW_WAR
	.align		4
.L_19:
        /*005c*/ 	.byte	0x04, 0x36
        /*005e*/ 	.short	(.L_21 - .L_20)
.L_20:
        /*0060*/ 	.word	0x00000008
.L_21:


//--------------------- .nv.callgraph             --------------------------
	.section	.nv.callgraph,"",@"SHT_CUDA_CALLGRAPH"
	.align	4
	.sectionentsize	8
	.align		4
        /*0000*/ 	.word	0x00000000
	.align		4
        /*0004*/ 	.word	0xffffffff
	.align		4
        /*0008*/ 	.word	0x00000000
	.align		4
        /*000c*/ 	.word	0xfffffffe
	.align		4
        /*0010*/ 	.word	0x00000000
	.align		4
        /*0014*/ 	.word	0xfffffffd
	.align		4
        /*0018*/ 	.word	0x00000000
	.align		4
        /*001c*/ 	.word	0xfffffffc


//--------------------- .text.triton_poi_fused__to_copy_add_arange_clamp_mul_sub_20 --------------------------
	.section	.text.triton_poi_fused__to_copy_add_arange_clamp_mul_sub_20,"ax",@progbits
	.align	128
        .global         triton_poi_fused__to_copy_add_arange_clamp_mul_sub_20
        .type           triton_poi_fused__to_copy_add_arange_clamp_mul_sub_20,@function
        .size           triton_poi_fused__to_copy_add_arange_clamp_mul_sub_20,(.L_x_1 - triton_poi_fused__to_copy_add_arange_clamp_mul_sub_20)
        .other          triton_poi_fused__to_copy_add_arange_clamp_mul_sub_20,@"STO_CUDA_ENTRY STV_DEFAULT"
triton_poi_fused__to_copy_add_arange_clamp_mul_sub_20:
.text.triton_poi_fused__to_copy_add_arange_clamp_mul_sub_20:
[----:B------:R-:W0:Y:S02]  /*0000*/  LDC R1, c[0x0][0x28] ;  /* 0x00000a00ff017b82 */ /* 0x000e240000000800 */
[----:B------:R-:W1:Y:S01]  /*0010*/  S2R R6, SR_TID.X ;  /* 0x0000000000067919 */ /* 0x000e620000002100 */
[----:B------:R-:W-:Y:S01]  /*0020*/  IMAD.MOV.U32 R3, RZ, RZ, 0x3f000000 ;  /* 0x3f000000ff037424 */ /* 0x000fe200078e00ff */
[----:B------:R-:W2:Y:S01]  /*0030*/  S2R R5, SR_CTAID.X ;  /* 0x0000000000057919 */ /* 0x000ea20000002500 */
[C---:B-1----:R-:W-:Y:S02]  /*0040*/  LOP3.LUT R0, R6.reuse, 0x3, RZ, 0xc0, !PT ;  /* 0x0000000306007812 */ /* 0x042fe400078ec0ff */
[----:B------:R-:W-:-:S03]  /*0050*/  LOP3.LUT P0, RZ, R6, 0x1c, RZ, 0xc0, !PT ;  /* 0x0000001c06ff7812 */ /* 0x000fc6000780c0ff */
[----:B--2---:R-:W-:-:S05]  /*0060*/  IMAD R5, R5, 0x4, R0 ;  /* 0x0000000405057824 */ /* 0x004fca00078e0200 */
[----:B------:R-:W-:Y:S02]  /*0070*/  I2FP.F32.S32 R0, R5 ;  /* 0x0000000500007245 */ /* 0x000fe40000201400 */
[----:B------:R-:W-:-:S03]  /*0080*/  ISETP.LT.AND P0, PT, R5, 0x4, !P0 ;  /* 0x000000040500780c */ /* 0x000fc60004701270 */
[----:B------:R-:W-:-:S04]  /*0090*/  FADD R0, R0, 0.5 ;  /* 0x3f00000000007421 */ /* 0x000fc80000000000 */
[----:B------:R-:W-:Y:S02]  /*00a0*/  FFMA R0, R0, R3, -0.5 ;  /* 0xbf00000000007423 */ /* 0x000fe40000000003 */
[----:B------:R-:W1:Y:S03]  /*00b0*/  LDC.64 R2, c[0x0][0x210] ;  /* 0x00008400ff027b82 */ /* 0x000e660000000a00 */
[----:B------:R-:W-:-:S04]  /*00c0*/  FMNMX R0, RZ, R0, !PT ;  /* 0x00000000ff007209 */ /* 0x000fc80007800000 */
[----:B------:R-:W2:Y:S02]  /*00d0*/  F2I.TRUNC.NTZ R4, R0 ;  /* 0x0000000000047305 */ /* 0x000ea4000020f100 */
[----:B--2---:R-:W-:Y:S01]  /*00e0*/  I2FP.F32.S32 R7, R4 ;  /* 0x0000000400077245 */ /* 0x004fe20000201400 */
[----:B-1----:R-:W-:-:S04]  /*00f0*/  IMAD.WIDE R2, R5, 0x4, R2 ;  /* 0x0000000405027825 */ /* 0x002fc800078e0202 */
[----:B------:R-:W-:Y:S01]  /*0100*/  FADD.SAT R7, R0, -R7 ;  /* 0x8000000700077221 */ /* 0x000fe20000002000 */
[----:B------:R-:W-:Y:S06]  /*0110*/  @!P0 EXIT ;  /* 0x000000000000894d */ /* 0x000fec0003800000 */
[----:B------:R-:W-:Y:S02]  /*0120*/  ULDC.64 UR4, c[0x0][0x208] ;  /* 0x0000820000047ab9 */ /* 0x000fe40000000a00 */
[----:B------:R-:W-:Y:S01]  /*0130*/  STG.E desc[UR4][R2.64], R7 ;  /* 0x0000000702007986 */ /* 0x000fe2000c101904 */
[----:B------:R-:W-:Y:S05]  /*0140*/  EXIT ;  /* 0x000000000000794d */ /* 0x000fea0003800000 */
.L_x_0:
[----:B------:R-:W-:-:S00]  /*0150*/  BRA `(.L_x_0) ;  /* 0xfffffffc00fc7947 */ /* 0x000fc0000383ffff */
[----:B------:R-:W-:-:S00]  /*0160*/  NOP ;  /* 0x0000000000007918 */ /* 0x000fc00000000000 */
        /* <DEDUP_REMOVED lines=9> */
.L_x_1:


//--------------------- .nv.constant0.triton_poi_fused__to_copy_add_arange_clamp_mul_sub_20 --------------------------
	.section	.nv.constant0.triton_poi_fused__to_copy_add_arange_clamp_mul_sub_20,"a",@progbits
	.sectionflags	@""
	.align	4
.nv.constant0.triton_poi_fused__to_copy_add_arange_clamp_mul_sub_20:
	.zero		540
